//
// Generated by NVIDIA NVVM Compiler
//
// Compiler Build ID: CL-36424714
// Cuda compilation tools, release 13.0, V13.0.88
// Based on NVVM 20.0.0
//

.version 9.0
.target sm_100
.address_size 64

	// .globl	_Z12MatrixKernelPfS_S_i

.visible .entry _Z12MatrixKernelPfS_S_i(
	.param .u64 .ptr .align 1 _Z12MatrixKernelPfS_S_i_param_0,
	.param .u64 .ptr .align 1 _Z12MatrixKernelPfS_S_i_param_1,
	.param .u64 .ptr .align 1 _Z12MatrixKernelPfS_S_i_param_2,
	.param .u32 _Z12MatrixKernelPfS_S_i_param_3
)
{
	.reg .pred 	%p<10>;
	.reg .b32 	%r<39>;
	.reg .b32 	%f<68>;
	.reg .b64 	%rd<67>;

	ld.param.u64 	%rd14, [_Z12MatrixKernelPfS_S_i_param_0];
	ld.param.u64 	%rd15, [_Z12MatrixKernelPfS_S_i_param_1];
	ld.param.u32 	%r17, [_Z12MatrixKernelPfS_S_i_param_3];
	cvta.to.global.u64 	%rd1, %rd15;
	cvta.to.global.u64 	%rd2, %rd14;
	mov.u32 	%r18, %ctaid.y;
	mov.u32 	%r19, %ntid.y;
	mov.u32 	%r20, %tid.y;
	mad.lo.s32 	%r1, %r18, %r19, %r20;
	mov.u32 	%r21, %ctaid.x;
	mov.u32 	%r22, %ntid.x;
	mov.u32 	%r23, %tid.x;
	mad.lo.s32 	%r2, %r21, %r22, %r23;
	setp.lt.s32 	%p1, %r17, 1;
	mov.f32 	%f67, 0f00000000;
	@%p1 bra 	$L__BB0_12;
	mul.lo.s32 	%r3, %r17, %r1;
	and.b32  	%r4, %r17, 7;
	setp.lt.u32 	%p2, %r17, 8;
	mov.f32 	%f67, 0f00000000;
	mov.b32 	%r37, 0;
	@%p2 bra 	$L__BB0_4;
	and.b32  	%r37, %r17, 2147483640;
	neg.s32 	%r35, %r37;
	mul.wide.u32 	%rd16, %r17, 4;
	add.s64 	%rd3, %rd1, %rd16;
	mul.wide.u32 	%rd17, %r17, 8;
	add.s64 	%rd4, %rd1, %rd17;
	mul.wide.u32 	%rd18, %r17, 12;
	add.s64 	%rd5, %rd1, %rd18;
	mul.wide.u32 	%rd19, %r17, 16;
	add.s64 	%rd6, %rd1, %rd19;
	mul.wide.u32 	%rd20, %r17, 20;
	add.s64 	%rd7, %rd1, %rd20;
	mul.wide.u32 	%rd21, %r17, 24;
	add.s64 	%rd8, %rd1, %rd21;
	mul.wide.u32 	%rd22, %r17, 28;
	add.s64 	%rd9, %rd1, %rd22;
	mul.wide.u32 	%rd23, %r3, 4;
	add.s64 	%rd24, %rd23, %rd2;
	add.s64 	%rd66, %rd24, 16;
	mov.f32 	%f67, 0f00000000;
	mov.u32 	%r34, %r2;
$L__BB0_3:
	.pragma "nounroll";
	mul.wide.s32 	%rd25, %r34, 4;
	add.s64 	%rd26, %rd3, %rd25;
	add.s64 	%rd27, %rd4, %rd25;
	add.s64 	%rd28, %rd5, %rd25;
	add.s64 	%rd29, %rd6, %rd25;
	add.s64 	%rd30, %rd7, %rd25;
	add.s64 	%rd31, %rd8, %rd25;
	add.s64 	%rd32, %rd9, %rd25;
	add.s64 	%rd33, %rd1, %rd25;
	ld.global.f32 	%f17, [%rd66+-16];
	ld.global.f32 	%f18, [%rd33];
	fma.rn.f32 	%f19, %f17, %f18, %f67;
	ld.global.f32 	%f20, [%rd66+-12];
	ld.global.f32 	%f21, [%rd26];
	fma.rn.f32 	%f22, %f20, %f21, %f19;
	ld.global.f32 	%f23, [%rd66+-8];
	ld.global.f32 	%f24, [%rd27];
	fma.rn.f32 	%f25, %f23, %f24, %f22;
	ld.global.f32 	%f26, [%rd66+-4];
	ld.global.f32 	%f27, [%rd28];
	fma.rn.f32 	%f28, %f26, %f27, %f25;
	ld.global.f32 	%f29, [%rd66];
	ld.global.f32 	%f30, [%rd29];
	fma.rn.f32 	%f31, %f29, %f30, %f28;
	ld.global.f32 	%f32, [%rd66+4];
	ld.global.f32 	%f33, [%rd30];
	fma.rn.f32 	%f34, %f32, %f33, %f31;
	ld.global.f32 	%f35, [%rd66+8];
	ld.global.f32 	%f36, [%rd31];
	fma.rn.f32 	%f37, %f35, %f36, %f34;
	ld.global.f32 	%f38, [%rd66+12];
	ld.global.f32 	%f39, [%rd32];
	fma.rn.f32 	%f67, %f38, %f39, %f37;
	add.s32 	%r35, %r35, 8;
	shl.b32 	%r25, %r17, 3;
	add.s32 	%r34, %r34, %r25;
	add.s64 	%rd66, %rd66, 32;
	setp.ne.s32 	%p3, %r35, 0;
	@%p3 bra 	$L__BB0_3;
$L__BB0_4:
	setp.eq.s32 	%p4, %r4, 0;
	@%p4 bra 	$L__BB0_12;
	and.b32  	%r12, %r17, 3;
	setp.lt.u32 	%p5, %r4, 4;
	@%p5 bra 	$L__BB0_7;
	add.s32 	%r26, %r37, %r3;
	mul.wide.u32 	%rd34, %r26, 4;
	add.s64 	%rd35, %rd2, %rd34;
	ld.global.f32 	%f41, [%rd35];
	mad.lo.s32 	%r27, %r37, %r17, %r2;
	mul.wide.s32 	%rd36, %r27, 4;
	add.s64 	%rd37, %rd1, %rd36;
	ld.global.f32 	%f42, [%rd37];
	fma.rn.f32 	%f43, %f41, %f42, %f67;
	cvt.u64.u32 	%rd38, %r3;
	cvt.u64.u32 	%rd39, %r37;
	add.s64 	%rd40, %rd39, %rd38;
	shl.b64 	%rd41, %rd40, 2;
	add.s64 	%rd42, %rd2, %rd41;
	ld.global.f32 	%f44, [%rd42+4];
	mul.wide.u32 	%rd43, %r17, 4;
	add.s64 	%rd44, %rd37, %rd43;
	ld.global.f32 	%f45, [%rd44];
	fma.rn.f32 	%f46, %f44, %f45, %f43;
	ld.global.f32 	%f47, [%rd42+8];
	add.s64 	%rd45, %rd44, %rd43;
	ld.global.f32 	%f48, [%rd45];
	fma.rn.f32 	%f49, %f47, %f48, %f46;
	ld.global.f32 	%f50, [%rd42+12];
	add.s64 	%rd46, %rd45, %rd43;
	ld.global.f32 	%f51, [%rd46];
	fma.rn.f32 	%f67, %f50, %f51, %f49;
	add.s32 	%r37, %r37, 4;
$L__BB0_7:
	setp.eq.s32 	%p6, %r12, 0;
	@%p6 bra 	$L__BB0_12;
	setp.eq.s32 	%p7, %r12, 1;
	@%p7 bra 	$L__BB0_10;
	add.s32 	%r28, %r37, %r3;
	mul.wide.u32 	%rd47, %r28, 4;
	add.s64 	%rd48, %rd2, %rd47;
	ld.global.f32 	%f53, [%rd48];
	mad.lo.s32 	%r29, %r37, %r17, %r2;
	mul.wide.s32 	%rd49, %r29, 4;
	add.s64 	%rd50, %rd1, %rd49;
	ld.global.f32 	%f54, [%rd50];
	fma.rn.f32 	%f55, %f53, %f54, %f67;
	cvt.u64.u32 	%rd51, %r3;
	cvt.u64.u32 	%rd52, %r37;
	add.s64 	%rd53, %rd52, %rd51;
	shl.b64 	%rd54, %rd53, 2;
	add.s64 	%rd55, %rd2, %rd54;
	ld.global.f32 	%f56, [%rd55+4];
	mul.wide.u32 	%rd56, %r17, 4;
	add.s64 	%rd57, %rd50, %rd56;
	ld.global.f32 	%f57, [%rd57];
	fma.rn.f32 	%f67, %f56, %f57, %f55;
	add.s32 	%r37, %r37, 2;
$L__BB0_10:
	and.b32  	%r30, %r17, 1;
	setp.eq.b32 	%p8, %r30, 1;
	not.pred 	%p9, %p8;
	@%p9 bra 	$L__BB0_12;
	add.s32 	%r31, %r37, %r3;
	mul.wide.u32 	%rd58, %r31, 4;
	add.s64 	%rd59, %rd2, %rd58;
	ld.global.f32 	%f58, [%rd59];
	mad.lo.s32 	%r32, %r37, %r17, %r2;
	mul.wide.s32 	%rd60, %r32, 4;
	add.s64 	%rd61, %rd1, %rd60;
	ld.global.f32 	%f59, [%rd61];
	fma.rn.f32 	%f67, %f58, %f59, %f67;
$L__BB0_12:
	ld.param.u64 	%rd65, [_Z12MatrixKernelPfS_S_i_param_2];
	cvta.to.global.u64 	%rd62, %rd65;
	mad.lo.s32 	%r33, %r17, %r1, %r2;
	mul.wide.s32 	%rd63, %r33, 4;
	add.s64 	%rd64, %rd62, %rd63;
	st.global.f32 	[%rd64], %f67;
	ret;

}


// ===== COMPILED SASS (sm_100) =====

	.target	sm_100

	.elftype	@"ET_EXEC"


//--------------------- .note.nv.tkinfo           --------------------------
	.section	.note.nv.tkinfo,"",@"SHT_NOTE"
	.sectionflags	@"SHF_NOTE_NV_TKINFO"
	.tkinfo
        /*0018*/ 	.word	0x00000002
        /*0030*/ 	.string	""
        /*0030*/ 	.string	"ptxas"
        /*0030*/ 	.string	"Cuda compilation tools, release 13.0, V13.0.88"
        /*0030*/ 	.string	"Build cuda_13.0.r13.0/compiler.36424714_0"
        /*0030*/ 	.string	"-arch sm_100 -m 64 "



//--------------------- .note.nv.cuinfo           --------------------------
	.section	.note.nv.cuinfo,"",@"SHT_NOTE"
	.sectionflags	@"SHF_NOTE_NV_CUINFO"
        /*0018*/ 	.short	0x0002
        /*001a*/ 	.short	0x0064
        /*001c*/ 	.short	0x0082
	.zero		2


//--------------------- .nv.info                  --------------------------
	.section	.nv.info,"",@"SHT_CUDA_INFO"
	.align	4


	//----- nvinfo : EIATTR_REGCOUNT
	.align		4
        /*0000*/ 	.byte	0x04, 0x2f
        /*0002*/ 	.short	(.L_1 - .L_0)
	.align		4
.L_0:
        /*0004*/ 	.word	index@(_Z12MatrixKernelPfS_S_i)
        /*0008*/ 	.word	0x0000001e


	//----- nvinfo : EIATTR_FRAME_SIZE
	.align		4
.L_1:
        /*000c*/ 	.byte	0x04, 0x11
        /*000e*/ 	.short	(.L_3 - .L_2)
	.align		4
.L_2:
        /*0010*/ 	.word	index@(_Z12MatrixKernelPfS_S_i)
        /*0014*/ 	.word	0x00000000


	//----- nvinfo : EIATTR_MIN_STACK_SIZE
	.align		4
.L_3:
        /*0018*/ 	.byte	0x04, 0x12
        /*001a*/ 	.short	(.L_5 - .L_4)
	.align		4
.L_4:
        /*001c*/ 	.word	index@(_Z12MatrixKernelPfS_S_i)
        /*0020*/ 	.word	0x00000000
.L_5:


//--------------------- .nv.compat                --------------------------
	.section	.nv.compat,"",@"SHT_CUDA_COMPAT_INFO"
	.align	4
        /*0000*/ 	.byte	0x02, 0x09, 0x00, 0x00, 0x02, 0x02, 0x01, 0x00, 0x02, 0x05, 0x05, 0x00, 0x03, 0x07, 0x01, 0x01
        /*0010*/ 	.byte	0x02, 0x03, 0x00, 0x00, 0x02, 0x06, 0x01, 0x00, 0x04, 0x0b, 0x08, 0x00, 0x09, 0x00, 0x00, 0x00
        /*0020*/ 	.byte	0x00, 0x00, 0x00, 0x00


//--------------------- .nv.info._Z12MatrixKernelPfS_S_i --------------------------
	.section	.nv.info._Z12MatrixKernelPfS_S_i,"",@"SHT_CUDA_INFO"
	.sectionflags	@""
	.align	4


	//----- nvinfo : EIATTR_CUDA_API_VERSION
	.align		4
        /*0000*/ 	.byte	0x04, 0x37
        /*0002*/ 	.short	(.L_7 - .L_6)
.L_6:
        /*0004*/ 	.word	0x00000082


	//----- nvinfo : EIATTR_KPARAM_INFO
	.align		4
.L_7:
        /*0008*/ 	.byte	0x04, 0x17
        /*000a*/ 	.short	(.L_9 - .L_8)
.L_8:
        /*000c*/ 	.word	0x00000000
        /*0010*/ 	.short	0x0003
        /*0012*/ 	.short	0x0018
        /*0014*/ 	.byte	0x00, 0xf0, 0x11, 0x00


	//----- nvinfo : EIATTR_KPARAM_INFO
	.align		4
.L_9:
        /*0018*/ 	.byte	0x04, 0x17
        /*001a*/ 	.short	(.L_11 - .L_10)
.L_10:
        /*001c*/ 	.word	0x00000000
        /*0020*/ 	.short	0x0002
        /*0022*/ 	.short	0x0010
        /*0024*/ 	.byte	0x00, 0xf5, 0x21, 0x00


	//----- nvinfo : EIATTR_KPARAM_INFO
	.align		4
.L_11:
        /*0028*/ 	.byte	0x04, 0x17
        /*002a*/ 	.short	(.L_13 - .L_12)
.L_12:
        /*002c*/ 	.word	0x00000000
        /*0030*/ 	.short	0x0001
        /*0032*/ 	.short	0x0008
        /*0034*/ 	.byte	0x00, 0xf5, 0x21, 0x00


	//----- nvinfo : EIATTR_KPARAM_INFO
	.align		4
.L_13:
        /*0038*/ 	.byte	0x04, 0x17
        /*003a*/ 	.short	(.L_15 - .L_14)
.L_14:
        /*003c*/ 	.word	0x00000000
        /*0040*/ 	.short	0x0000
        /*0042*/ 	.short	0x0000
        /*0044*/ 	.byte	0x00, 0xf5, 0x21, 0x00


	//----- nvinfo : EIATTR_SPARSE_MMA_MASK
	.align		4
.L_15:
        /*0048*/ 	.byte	0x03, 0x50
        /*004a*/ 	.short	0x0000


	//----- nvinfo : EIATTR_MAXREG_COUNT
	.align		4
        /*004c*/ 	.byte	0x03, 0x1b
        /*004e*/ 	.short	0x00ff


	//----- nvinfo : EIATTR_MERCURY_ISA_VERSION
	.align		4
        /*0050*/ 	.byte	0x03, 0x5f
        /*0052*/ 	.short	0x0101


	//----- nvinfo : EIATTR_VRC_CTA_INIT_COUNT
	.align		4
        /*0054*/ 	.byte	0x02, 0x4a
	.zero		1
	.zero		1


	//----- nvinfo : EIATTR_EXIT_INSTR_OFFSETS
	.align		4
        /*0058*/ 	.byte	0x04, 0x1c
        /*005a*/ 	.short	(.L_17 - .L_16)


	//   ....[0]....
.L_16:
        /*005c*/ 	.word	0x00000ab0


	//----- nvinfo : EIATTR_CBANK_PARAM_SIZE
	.align		4
.L_17:
        /*0060*/ 	.byte	0x03, 0x19
        /*0062*/ 	.short	0x001c


	//----- nvinfo : EIATTR_PARAM_CBANK
	.align		4
        /*0064*/ 	.byte	0x04, 0x0a
        /*0066*/ 	.short	(.L_19 - .L_18)
	.align		4
.L_18:
        /*0068*/ 	.word	index@(.nv.constant0._Z12MatrixKernelPfS_S_i)
        /*006c*/ 	.short	0x0380
        /*006e*/ 	.short	0x001c


	//----- nvinfo : EIATTR_SW_WAR
	.align		4
.L_19:
        /*0070*/ 	.byte	0x04, 0x36
        /*0072*/ 	.short	(.L_21 - .L_20)
.L_20:
        /*0074*/ 	.word	0x00000008
.L_21:


//--------------------- .nv.callgraph             --------------------------
	.section	.nv.callgraph,"",@"SHT_CUDA_CALLGRAPH"
	.align	4
	.sectionentsize	8
	.align		4
        /*0000*/ 	.word	0x00000000
	.align		4
        /*0004*/ 	.word	0xffffffff
	.align		4
        /*0008*/ 	.word	0x00000000
	.align		4
        /*000c*/ 	.word	0xfffffffe
	.align		4
        /*0010*/ 	.word	0x00000000
	.align		4
        /*0014*/ 	.word	0xfffffffd
	.align		4
        /*0018*/ 	.word	0x00000000
	.align		4
        /*001c*/ 	.word	0xfffffffc


//--------------------- .text._Z12MatrixKernelPfS_S_i --------------------------
	.section	.text._Z12MatrixKernelPfS_S_i,"ax",@progbits
	.align	128
        .global         _Z12MatrixKernelPfS_S_i
        .type           _Z12MatrixKernelPfS_S_i,@function
        .size           _Z12MatrixKernelPfS_S_i,(.L_x_5 - _Z12MatrixKernelPfS_S_i)
        .other          _Z12MatrixKernelPfS_S_i,@"STO_CUDA_ENTRY STV_DEFAULT"
_Z12MatrixKernelPfS_S_i:
.text._Z12MatrixKernelPfS_S_i:
[----:B------:R-:W-:Y:S01]  /*0000*/  LDC R1, c[0x0][0x37c] ;  /* 0x0000df00ff017b82 */ /* 0x000fe20000000800 */
[----:B------:R-:W0:Y:S01]  /*0010*/  S2R R3, SR_TID.Y ;  /* 0x0000000000037919 */ /* 0x000e220000002200 */
[----:B------:R-:W1:Y:S06]  /*0020*/  LDCU UR18, c[0x0][0x398] ;  /* 0x00007300ff1277ac */ /* 0x000e6c0008000800 */
[----:B------:R-:W0:Y:S01]  /*0030*/  LDC R0, c[0x0][0x364] ;  /* 0x0000d900ff007b82 */ /* 0x000e220000000800 */
[----:B------:R-:W-:Y:S01]  /*0040*/  HFMA2 R12, -RZ, RZ, 0, 0 ;  /* 0x00000000ff0c7431 */ /* 0x000fe200000001ff */
[----:B------:R-:W2:Y:S01]  /*0050*/  S2R R2, SR_TID.X ;  /* 0x0000000000027919 */ /* 0x000ea20000002100 */
[----:B------:R-:W3:Y:S05]  /*0060*/  LDCU.64 UR16, c[0x0][0x358] ;  /* 0x00006b00ff1077ac */ /* 0x000eea0008000a00 */
[----:B------:R-:W0:Y:S08]  /*0070*/  S2UR UR4, SR_CTAID.Y ;  /* 0x00000000000479c3 */ /* 0x000e300000002600 */
[----:B------:R-:W2:Y:S01]  /*0080*/  S2UR UR5, SR_CTAID.X ;  /* 0x00000000000579c3 */ /* 0x000ea20000002500 */
[----:B-1----:R-:W-:-:S07]  /*0090*/  UISETP.GE.AND UP0, UPT, UR18, 0x1, UPT ;  /* 0x000000011200788c */ /* 0x002fce000bf06270 */
[----:B------:R-:W2:Y:S01]  /*00a0*/  LDC R13, c[0x0][0x360] ;  /* 0x0000d800ff0d7b82 */ /* 0x000ea20000000800 */
[----:B0-----:R-:W-:Y:S02]  /*00b0*/  IMAD R0, R0, UR4, R3 ;  /* 0x0000000400007c24 */ /* 0x001fe4000f8e0203 */
[----:B--2---:R-:W-:Y:S01]  /*00c0*/  IMAD R13, R13, UR5, R2 ;  /* 0x000000050d0d7c24 */ /* 0x004fe2000f8e0202 */
[----:B---3--:R-:W-:Y:S06]  /*00d0*/  BRA.U !UP0, `(.L_x_0) ;  /* 0x0000000908647547 */ /* 0x008fec000b800000 */
[----:B------:R-:W-:Y:S02]  /*00e0*/  UISETP.GE.U32.AND UP1, UPT, UR18, 0x8, UPT ;  /* 0x000000081200788c */ /* 0x000fe4000bf26070 */
[----:B------:R-:W-:Y:S01]  /*00f0*/  IMAD R5, R0, UR18, RZ ;  /* 0x0000001200057c24 */ /* 0x000fe2000f8e02ff */
[----:B------:R-:W-:Y:S01]  /*0100*/  ULOP3.LUT UR19, UR18, 0x7, URZ, 0xc0, !UPT ;  /* 0x0000000712137892 */ /* 0x000fe2000f8ec0ff */
[----:B------:R-:W-:Y:S01]  /*0110*/  MOV R12, RZ ;  /* 0x000000ff000c7202 */ /* 0x000fe20000000f00 */
[----:B------:R-:W-:Y:S02]  /*0120*/  UMOV UR4, URZ ;  /* 0x000000ff00047c82 */ /* 0x000fe40008000000 */
[----:B------:R-:W-:Y:S02]  /*0130*/  UISETP.NE.AND UP0, UPT, UR19, URZ, UPT ;  /* 0x000000ff1300728c */ /* 0x000fe4000bf05270 */
[----:B------:R-:W-:Y:S09]  /*0140*/  BRA.U !UP1, `(.L_x_1) ;  /* 0x0000000509087547 */ /* 0x000ff2000b800000 */
[----:B------:R-:W0:Y:S01]  /*0150*/  LDCU.128 UR20, c[0x0][0x380] ;  /* 0x00007000ff1477ac */ /* 0x000e220008000c00 */
[----:B------:R-:W-:Y:S02]  /*0160*/  MOV R12, RZ ;  /* 0x000000ff000c7202 */ /* 0x000fe40000000f00 */
[----:B------:R-:W-:Y:S01]  /*0170*/  MOV R14, R13 ;  /* 0x0000000d000e7202 */ /* 0x000fe20000000f00 */
[----:B------:R-:W-:-:S04]  /*0180*/  ULOP3.LUT UR4, UR18, 0x7ffffff8, URZ, 0xc0, !UPT ;  /* 0x7ffffff812047892 */ /* 0x000fc8000f8ec0ff */
[----:B------:R-:W-:Y:S01]  /*0190*/  UIADD3 UR5, UPT, UPT, -UR4, URZ, URZ ;  /* 0x000000ff04057290 */ /* 0x000fe2000fffe1ff */
[----:B0-----:R-:W-:Y:S01]  /*01a0*/  MOV R2, UR20 ;  /* 0x0000001400027c02 */ /* 0x001fe20008000f00 */
[----:B------:R-:W-:Y:S01]  /*01b0*/  UIMAD.WIDE.U32 UR6, UR18, 0xc, UR22 ;  /* 0x0000000c120678a5 */ /* 0x000fe2000f8e0016 */
[----:B------:R-:W-:Y:S01]  /*01c0*/  MOV R3, UR21 ;  /* 0x0000001500037c02 */ /* 0x000fe20008000f00 */
[----:B------:R-:W-:Y:S02]  /*01d0*/  UIMAD.WIDE.U32 UR8, UR18, 0x10, UR22 ;  /* 0x00000010120878a5 */ /* 0x000fe4000f8e0016 */
[----:B------:R-:W-:Y:S01]  /*01e0*/  UIMAD.WIDE.U32 UR10, UR18, 0x14, UR22 ;  /* 0x00000014120a78a5 */ /* 0x000fe2000f8e0016 */
[----:B------:R-:W-:Y:S01]  /*01f0*/  IMAD.WIDE.U32 R2, R5, 0x4, R2 ;  /* 0x0000000405027825 */ /* 0x000fe200078e0002 */
[----:B------:R-:W-:Y:S02]  /*0200*/  UIMAD.WIDE.U32 UR12, UR18, 0x18, UR22 ;  /* 0x00000018120c78a5 */ /* 0x000fe4000f8e0016 */
[----:B------:R-:W-:Y:S01]  /*0210*/  UIMAD.WIDE.U32 UR14, UR18, 0x1c, UR22 ;  /* 0x0000001c120e78a5 */ /* 0x000fe2000f8e0016 */
[----:B------:R-:W-:-:S04]  /*0220*/  IADD3 R2, P0, PT, R2, 0x10, RZ ;  /* 0x0000001002027810 */ /* 0x000fc80007f1e0ff */
[----:B------:R-:W-:-:S09]  /*0230*/  IADD3.X R3, PT, PT, RZ, R3, RZ, P0, !PT ;  /* 0x00000003ff037210 */ /* 0x000fd200007fe4ff */
.L_x_2:
[----:B------:R-:W-:Y:S01]  /*0240*/  HFMA2 R23, -RZ, RZ, 0, 2.384185791015625e-07 ;  /* 0x00000004ff177431 */ /* 0x000fe200000001ff */
[----:B------:R-:W-:Y:S01]  /*0250*/  UIMAD.WIDE.U32 UR24, UR18, 0x4, UR22 ;  /* 0x00000004121878a5 */ /* 0x000fe2000f8e0016 */
[----:B------:R-:W2:Y:S01]  /*0260*/  LDG.E R21, desc[UR16][R2.64+-0x10] ;  /* 0xfffff01002157981 */ /* 0x000ea2000c1e1900 */
[----:B------:R-:W-:Y:S01]  /*0270*/  UIMAD.WIDE.U32 UR20, UR18, 0x8, UR22 ;  /* 0x00000008121478a5 */ /* 0x000fe2000f8e0016 */
[----:B------:R-:W-:Y:S02]  /*0280*/  IMAD.MOV.U32 R11, RZ, RZ, 0x4 ;  /* 0x00000004ff0b7424 */ /* 0x000fe400078e00ff */
[----:B------:R-:W-:Y:S01]  /*0290*/  HFMA2 R7, -RZ, RZ, 0, 2.384185791015625e-07 ;  /* 0x00000004ff077431 */ /* 0x000fe200000001ff */
[----:B------:R-:W3:Y:S01]  /*02a0*/  LDG.E R19, desc[UR16][R2.64+-0xc] ;  /* 0xfffff41002137981 */ /* 0x000ee2000c1e1900 */
[----:B------:R-:W-:Y:S02]  /*02b0*/  MOV R8, UR24 ;  /* 0x0000001800087c02 */ /* 0x000fe40008000f00 */
[----:B------:R-:W-:Y:S01]  /*02c0*/  MOV R9, UR25 ;  /* 0x0000001900097c02 */ /* 0x000fe20008000f00 */
[C---:B------:R-:W-:Y:S01]  /*02d0*/  IMAD.WIDE R22, R14.reuse, R23, UR22 ;  /* 0x000000160e167e25 */ /* 0x040fe2000f8e0217 */
[----:B------:R-:W-:Y:S01]  /*02e0*/  MOV R24, UR20 ;  /* 0x0000001400187c02 */ /* 0x000fe20008000f00 */
[----:B------:R-:W4:Y:S01]  /*02f0*/  LDG.E R17, desc[UR16][R2.64+-0x8] ;  /* 0xfffff81002117981 */ /* 0x000f22000c1e1900 */
[----:B------:R-:W-:Y:S01]  /*0300*/  MOV R25, UR21 ;  /* 0x0000001500197c02 */ /* 0x000fe20008000f00 */
[----:B------:R-:W-:-:S02]  /*0310*/  IMAD.WIDE R8, R14, 0x4, R8 ;  /* 0x000000040e087825 */ /* 0x000fc400078e0208 */
[----:B------:R-:W2:Y:S02]  /*0320*/  LDG.E R22, desc[UR16][R22.64] ;  /* 0x0000001016167981 */ /* 0x000ea4000c1e1900 */
[C---:B------:R-:W-:Y:S01]  /*0330*/  IMAD.WIDE R24, R14.reuse, 0x4, R24 ;  /* 0x000000040e187825 */ /* 0x040fe200078e0218 */
[----:B------:R-:W-:Y:S01]  /*0340*/  MOV R5, 0x4 ;  /* 0x0000000400057802 */ /* 0x000fe20000000f00 */
[----:B------:R0:W3:Y:S02]  /*0350*/  LDG.E R20, desc[UR16][R8.64] ;  /* 0x0000001008147981 */ /* 0x0000e4000c1e1900 */
[C---:B------:R-:W-:Y:S02]  /*0360*/  IMAD.WIDE R10, R14.reuse, R11, UR6 ;  /* 0x000000060e0a7e25 */ /* 0x040fe4000f8e020b */
[----:B------:R-:W4:Y:S02]  /*0370*/  LDG.E R18, desc[UR16][R24.64] ;  /* 0x0000001018127981 */ /* 0x000f24000c1e1900 */
[----:B------:R-:W-:-:S04]  /*0380*/  IMAD.WIDE R4, R14, R5, UR8 ;  /* 0x000000080e047e25 */ /* 0x000fc8000f8e0205 */
[----:B------:R-:W-:Y:S01]  /*0390*/  HFMA2 R27, -RZ, RZ, 0, 2.384185791015625e-07 ;  /* 0x00000004ff1b7431 */ /* 0x000fe200000001ff */
[----:B------:R1:W5:Y:S01]  /*03a0*/  LDG.E R16, desc[UR16][R10.64] ;  /* 0x000000100a107981 */ /* 0x000362000c1e1900 */
[----:B0-----:R-:W-:-:S03]  /*03b0*/  MOV R9, 0x4 ;  /* 0x0000000400097802 */ /* 0x001fc60000000f00 */
[----:B------:R-:W5:Y:S01]  /*03c0*/  LDG.E R15, desc[UR16][R2.64+-0x4] ;  /* 0xfffffc10020f7981 */ /* 0x000f62000c1e1900 */
[----:B------:R-:W-:-:S03]  /*03d0*/  IMAD.WIDE R6, R14, R7, UR10 ;  /* 0x0000000a0e067e25 */ /* 0x000fc6000f8e0207 */
[----:B------:R0:W5:Y:S01]  /*03e0*/  LDG.E R4, desc[UR16][R4.64] ;  /* 0x0000001004047981 */ /* 0x000162000c1e1900 */
[----:B------:R-:W-:-:S03]  /*03f0*/  IMAD.WIDE R8, R14, R9, UR12 ;  /* 0x0000000c0e087e25 */ /* 0x000fc6000f8e0209 */
[----:B------:R-:W5:Y:S01]  /*0400*/  LDG.E R23, desc[UR16][R2.64] ;  /* 0x0000001002177981 */ /* 0x000f62000c1e1900 */
[----:B-1----:R-:W-:-:S03]  /*0410*/  IMAD.WIDE R10, R14, R27, UR14 ;  /* 0x0000000e0e0a7e25 */ /* 0x002fc6000f8e021b */
[----:B------:R-:W5:Y:S04]  /*0420*/  LDG.E R7, desc[UR16][R6.64] ;  /* 0x0000001006077981 */ /* 0x000f68000c1e1900 */
[----:B------:R-:W5:Y:S04]  /*0430*/  LDG.E R24, desc[UR16][R2.64+0x4] ;  /* 0x0000041002187981 */ /* 0x000f68000c1e1900 */
[----:B------:R-:W5:Y:S04]  /*0440*/  LDG.E R8, desc[UR16][R8.64] ;  /* 0x0000001008087981 */ /* 0x000f68000c1e1900 */
[----:B------:R-:W5:Y:S04]  /*0450*/  LDG.E R25, desc[UR16][R2.64+0x8] ;  /* 0x0000081002197981 */ /* 0x000f68000c1e1900 */
[----:B------:R-:W5:Y:S04]  /*0460*/  LDG.E R10, desc[UR16][R10.64] ;  /* 0x000000100a0a7981 */ /* 0x000f68000c1e1900 */
[----:B------:R1:W5:Y:S01]  /*0470*/  LDG.E R27, desc[UR16][R2.64+0xc] ;  /* 0x00000c10021b7981 */ /* 0x000362000c1e1900 */
[----:B------:R-:W-:-:S04]  /*0480*/  UIADD3 UR5, UPT, UPT, UR5, 0x8, URZ ;  /* 0x0000000805057890 */ /* 0x000fc8000fffe0ff */
[----:B------:R-:W-:Y:S01]  /*0490*/  UISETP.NE.AND UP1, UPT, UR5, URZ, UPT ;  /* 0x000000ff0500728c */ /* 0x000fe2000bf25270 */
[----:B0-----:R-:W-:Y:S02]  /*04a0*/  MOV R5, UR18 ;  /* 0x0000001200057c02 */ /* 0x001fe40008000f00 */
[----:B-1----:R-:W-:Y:S02]  /*04b0*/  IADD3 R2, P0, PT, R2, 0x20, RZ ;  /* 0x0000002002027810 */ /* 0x002fe40007f1e0ff */
[----:B------:R-:W-:Y:S02]  /*04c0*/  LEA R14, R5, R14, 0x3 ;  /* 0x0000000e050e7211 */ /* 0x000fe400078e18ff */
[----:B------:R-:W-:Y:S01]  /*04d0*/  IADD3.X R3, PT, PT, RZ, R3, RZ, P0, !PT ;  /* 0x00000003ff037210 */ /* 0x000fe200007fe4ff */
[----:B--2---:R-:W-:-:S04]  /*04e0*/  FFMA R22, R21, R22, R12 ;  /* 0x0000001615167223 */ /* 0x004fc8000000000c */
[----:B---3--:R-:W-:-:S04]  /*04f0*/  FFMA R20, R19, R20, R22 ;  /* 0x0000001413147223 */ /* 0x008fc80000000016 */
[----:B----4-:R-:W-:-:S04]  /*0500*/  FFMA R18, R17, R18, R20 ;  /* 0x0000001211127223 */ /* 0x010fc80000000014 */
[----:B-----5:R-:W-:-:S04]  /*0510*/  FFMA R16, R15, R16, R18 ;  /* 0x000000100f107223 */ /* 0x020fc80000000012 */
[----:B------:R-:W-:-:S04]  /*0520*/  FFMA R23, R23, R4, R16 ;  /* 0x0000000417177223 */ /* 0x000fc80000000010 */
[----:B------:R-:W-:-:S04]  /*0530*/  FFMA R24, R24, R7, R23 ;  /* 0x0000000718187223 */ /* 0x000fc80000000017 */
[----:B------:R-:W-:-:S04]  /*0540*/  FFMA R8, R25, R8, R24 ;  /* 0x0000000819087223 */ /* 0x000fc80000000018 */
[----:B------:R-:W-:Y:S01]  /*0550*/  FFMA R12, R27, R10, R8 ;  /* 0x0000000a1b0c7223 */ /* 0x000fe20000000008 */
[----:B------:R-:W-:Y:S06]  /*0560*/  BRA.U UP1, `(.L_x_2) ;  /* 0xfffffffd01347547 */ /* 0x000fec000b83ffff */
.L_x_1:
[----:B------:R-:W-:Y:S05]  /*0570*/  BRA.U !UP0, `(.L_x_0) ;  /* 0x00000005083c7547 */ /* 0x000fea000b800000 */
[----:B------:R-:W-:Y:S01]  /*0580*/  UISETP.GE.U32.AND UP0, UPT, UR19, 0x4, UPT ;  /* 0x000000041300788c */ /* 0x000fe2000bf06070 */
[----:B------:R-:W-:Y:S01]  /*0590*/  IMAD R2, R0, UR18, RZ ;  /* 0x0000001200027c24 */ /* 0x000fe2000f8e02ff */
[----:B------:R-:W-:-:S04]  /*05a0*/  ULOP3.LUT UR5, UR18, 0x3, URZ, 0xc0, !UPT ;  /* 0x0000000312057892 */ /* 0x000fc8000f8ec0ff */
[----:B------:R-:W-:-:S03]  /*05b0*/  UISETP.NE.AND UP1, UPT, UR5, URZ, UPT ;  /* 0x000000ff0500728c */ /* 0x000fc6000bf25270 */
[----:B------:R-:W-:Y:S08]  /*05c0*/  BRA.U !UP0, `(.L_x_3) ;  /* 0x00000001087c7547 */ /* 0x000ff0000b800000 */
[----:B------:R-:W0:Y:S01]  /*05d0*/  LDC.64 R6, c[0x0][0x388] ;  /* 0x0000e200ff067b82 */ /* 0x000e220000000a00 */
[----:B------:R-:W1:Y:S01]  /*05e0*/  LDCU.64 UR6, c[0x0][0x380] ;  /* 0x00007000ff0677ac */ /* 0x000e620008000a00 */
[----:B------:R-:W-:Y:S01]  /*05f0*/  MOV R4, UR4 ;  /* 0x0000000400047c02 */ /* 0x000fe20008000f00 */
[C---:B------:R-:W-:Y:S01]  /*0600*/  VIADD R3, R2.reuse, UR4 ;  /* 0x0000000402037c36 */ /* 0x040fe20008000000 */
[----:B------:R-:W-:Y:S02]  /*0610*/  MOV R11, UR18 ;  /* 0x00000012000b7c02 */ /* 0x000fe40008000f00 */
[----:B------:R-:W-:Y:S01]  /*0620*/  IADD3 R14, P0, PT, R2, UR4, RZ ;  /* 0x00000004020e7c10 */ /* 0x000fe2000ff1e0ff */
[----:B------:R-:W-:Y:S01]  /*0630*/  IMAD R5, R4, UR18, R13 ;  /* 0x0000001204057c24 */ /* 0x000fe2000f8e020d */
[----:B------:R-:W2:Y:S01]  /*0640*/  LDC.64 R8, c[0x0][0x380] ;  /* 0x0000e000ff087b82 */ /* 0x000ea20000000a00 */
[----:B------:R-:W-:Y:S02]  /*0650*/  MOV R15, UR18 ;  /* 0x00000012000f7c02 */ /* 0x000fe40008000f00 */
[----:B------:R-:W-:Y:S01]  /*0660*/  MOV R17, UR18 ;  /* 0x0000001200117c02 */ /* 0x000fe20008000f00 */
[----:B0-----:R-:W-:-:S04]  /*0670*/  IMAD.WIDE R6, R5, 0x4, R6 ;  /* 0x0000000405067825 */ /* 0x001fc800078e0206 */
[----:B------:R-:W-:Y:S02]  /*0680*/  IMAD.WIDE.U32 R10, R11, 0x4, R6 ;  /* 0x000000040b0a7825 */ /* 0x000fe400078e0006 */
[----:B------:R-:W3:Y:S02]  /*0690*/  LDG.E R6, desc[UR16][R6.64] ;  /* 0x0000001006067981 */ /* 0x000ee4000c1e1900 */
[----:B--2---:R-:W-:Y:S01]  /*06a0*/  IMAD.WIDE.U32 R8, R3, 0x4, R8 ;  /* 0x0000000403087825 */ /* 0x004fe200078e0008 */
[----:B------:R-:W-:Y:S02]  /*06b0*/  IADD3.X R3, PT, PT, RZ, RZ, RZ, P0, !PT ;  /* 0x000000ffff037210 */ /* 0x000fe400007fe4ff */
[----:B-1----:R-:W-:-:S03]  /*06c0*/  LEA R4, P0, R14, UR6, 0x2 ;  /* 0x000000060e047c11 */ /* 0x002fc6000f8010ff */
[----:B------:R-:W3:Y:S01]  /*06d0*/  LDG.E R9, desc[UR16][R8.64] ;  /* 0x0000001008097981 */ /* 0x000ee2000c1e1900 */
[----:B------:R-:W-:Y:S01]  /*06e0*/  LEA.HI.X R5, R14, UR7, R3, 0x2, P0 ;  /* 0x000000070e057c11 */ /* 0x000fe200080f1403 */
[----:B------:R-:W-:Y:S02]  /*06f0*/  IMAD.WIDE.U32 R14, R15, 0x4, R10 ;  /* 0x000000040f0e7825 */ /* 0x000fe400078e000a */
[----:B------:R-:W2:Y:S04]  /*0700*/  LDG.E R3, desc[UR16][R10.64] ;  /* 0x000000100a037981 */ /* 0x000ea8000c1e1900 */
[----:B------:R-:W2:Y:S01]  /*0710*/  LDG.E R18, desc[UR16][R4.64+0x4] ;  /* 0x0000041004127981 */ /* 0x000ea2000c1e1900 */
[----:B------:R-:W-:-:S03]  /*0720*/  IMAD.WIDE.U32 R16, R17, 0x4, R14 ;  /* 0x0000000411107825 */ /* 0x000fc600078e000e */
[----:B------:R-:W4:Y:S04]  /*0730*/  LDG.E R19, desc[UR16][R14.64] ;  /* 0x000000100e137981 */ /* 0x000f28000c1e1900 */
[----:B------:R-:W4:Y:S04]  /*0740*/  LDG.E R20, desc[UR16][R4.64+0x8] ;  /* 0x0000081004147981 */ /* 0x000f28000c1e1900 */
[----:B------:R-:W5:Y:S04]  /*0750*/  LDG.E R22, desc[UR16][R4.64+0xc] ;  /* 0x00000c1004167981 */ /* 0x000f68000c1e1900 */
[----:B------:R-:W5:Y:S01]  /*0760*/  LDG.E R16, desc[UR16][R16.64] ;  /* 0x0000001010107981 */ /* 0x000f62000c1e1900 */
[----:B------:R-:W-:Y:S01]  /*0770*/  UIADD3 UR4, UPT, UPT, UR4, 0x4, URZ ;  /* 0x0000000404047890 */ /* 0x000fe2000fffe0ff */
[----:B---3--:R-:W-:-:S04]  /*0780*/  FFMA R9, R9, R6, R12 ;  /* 0x0000000609097223 */ /* 0x008fc8000000000c */
[----:B--2---:R-:W-:-:S04]  /*0790*/  FFMA R3, R18, R3, R9 ;  /* 0x0000000312037223 */ /* 0x004fc80000000009 */
[----:B----4-:R-:W-:-:S04]  /*07a0*/  FFMA R3, R20, R19, R3 ;  /* 0x0000001314037223 */ /* 0x010fc80000000003 */
[----:B-----5:R-:W-:-:S07]  /*07b0*/  FFMA R12, R22, R16, R3 ;  /* 0x00000010160c7223 */ /* 0x020fce0000000003 */
.L_x_3:
[----:B------:R-:W-:Y:S05]  /*07c0*/  BRA.U !UP1, `(.L_x_0) ;  /* 0x0000000109a87547 */ /* 0x000fea000b800000 */
[----:B------:R-:W-:Y:S01]  /*07d0*/  UISETP.NE.AND UP0, UPT, UR5, 0x1, UPT ;  /* 0x000000010500788c */ /* 0x000fe2000bf05270 */
[----:B------:R-:W-:Y:S01]  /*07e0*/  MOV R4, UR4 ;  /* 0x0000000400047c02 */ /* 0x000fe20008000f00 */
[----:B------:R-:W-:Y:S02]  /*07f0*/  ULOP3.LUT UR5, UR18, 0x1, URZ, 0xc0, !UPT ;  /* 0x0000000112057892 */ /* 0x000fe4000f8ec0ff */
[----:B------:R-:W-:Y:S02]  /*0800*/  MOV R17, UR18 ;  /* 0x0000001200117c02 */ /* 0x000fe40008000f00 */
[----:B------:R-:W-:Y:S01]  /*0810*/  UISETP.NE.U32.AND UP1, UPT, UR5, 0x1, UPT ;  /* 0x000000010500788c */ /* 0x000fe2000bf25070 */
[----:B------:R-:W-:-:S04]  /*0820*/  PLOP3.LUT P1, PT, PT, PT, UP0, 0x80, 0x8 ;  /* 0x000000000008781c */ /* 0x000fc80003f2f008 */
[----:B------:R-:W0:Y:S01]  /*0830*/  @UP0 LDCU.128 UR8, c[0x0][0x380] ;  /* 0x00007000ff0807ac */ /* 0x000e220008000c00 */
[----:B------:R-:W-:Y:S01]  /*0840*/  PLOP3.LUT P0, PT, PT, PT, UP1, 0x80, 0x8 ;  /* 0x000000000008781c */ /* 0x000fe20003f0f018 */
[----:B------:R-:W1:Y:S04]  /*0850*/  @UP0 LDCU.64 UR6, c[0x0][0x380] ;  /* 0x00007000ff0607ac */ /* 0x000e680008000a00 */
[----:B------:R-:W2:Y:S03]  /*0860*/  @!UP1 LDCU.128 UR12, c[0x0][0x380] ;  /* 0x00007000ff0c97ac */ /* 0x000ea60008000c00 */
[C---:B------:R-:W-:Y:S02]  /*0870*/  @P1 IADD3 R3, PT, PT, R2.reuse, UR4, RZ ;  /* 0x0000000402031c10 */ /* 0x040fe4000fffe0ff */
[----:B------:R-:W-:Y:S01]  /*0880*/  @P1 IADD3 R5, P2, PT, R2, UR4, RZ ;  /* 0x0000000402051c10 */ /* 0x000fe2000ff5e0ff */
[----:B------:R-:W-:-:S03]  /*0890*/  @UP0 UIADD3 UR4, UPT, UPT, UR4, 0x2, URZ ;  /* 0x0000000204040890 */ /* 0x000fc6000fffe0ff */
[----:B------:R-:W-:Y:S02]  /*08a0*/  @P1 IADD3.X R8, PT, PT, RZ, RZ, RZ, P2, !PT ;  /* 0x000000ffff081210 */ /* 0x000fe400017fe4ff */
[----:B0-----:R-:W-:Y:S01]  /*08b0*/  MOV R14, UR8 ;  /* 0x00000008000e7c02 */ /* 0x001fe20008000f00 */
[----:B------:R-:W-:Y:S01]  /*08c0*/  IMAD.U32 R6, RZ, RZ, UR10 ;  /* 0x0000000aff067e24 */ /* 0x000fe2000f8e00ff */
[----:B------:R-:W-:Y:S02]  /*08d0*/  MOV R15, UR9 ;  /* 0x00000009000f7c02 */ /* 0x000fe40008000f00 */
[----:B------:R-:W-:Y:S01]  /*08e0*/  MOV R7, UR11 ;  /* 0x0000000b00077c02 */ /* 0x000fe20008000f00 */
[----:B------:R-:W-:-:S04]  /*08f0*/  @P1 IMAD.WIDE.U32 R14, R3, 0x4, R14 ;  /* 0x00000004030e1825 */ /* 0x000fc800078e000e */
[----:B------:R-:W-:Y:S01]  /*0900*/  @P1 IMAD R3, R4, UR18, R13 ;  /* 0x0000001204031c24 */ /* 0x000fe2000f8e020d */
[----:B-1----:R-:W-:Y:S02]  /*0910*/  @P1 LEA R4, P2, R5, UR6, 0x2 ;  /* 0x0000000605041c11 */ /* 0x002fe4000f8410ff */
[----:B------:R-:W-:Y:S01]  /*0920*/  MOV R18, UR4 ;  /* 0x0000000400127c02 */ /* 0x000fe20008000f00 */
[----:B------:R-:W-:Y:S01]  /*0930*/  @P1 IMAD.WIDE R6, R3, 0x4, R6 ;  /* 0x0000000403061825 */ /* 0x000fe200078e0206 */
[----:B------:R-:W-:Y:S01]  /*0940*/  @P1 LEA.HI.X R5, R5, UR7, R8, 0x2, P2 ;  /* 0x0000000705051c11 */ /* 0x000fe200090f1408 */
[----:B------:R-:W3:Y:S01]  /*0950*/  @P1 LDG.E R3, desc[UR16][R14.64] ;  /* 0x000000100e031981 */ /* 0x000ee2000c1e1900 */
[----:B--2---:R-:W-:Y:S01]  /*0960*/  MOV R8, UR12 ;  /* 0x0000000c00087c02 */ /* 0x004fe20008000f00 */
[----:B------:R-:W-:Y:S01]  /*0970*/  @!P0 IMAD R21, R18, UR18, R13 ;  /* 0x0000001212158c24 */ /* 0x000fe2000f8e020d */
[----:B------:R-:W-:Y:S01]  /*0980*/  MOV R9, UR13 ;  /* 0x0000000d00097c02 */ /* 0x000fe20008000f00 */
[----:B------:R-:W-:Y:S01]  /*0990*/  @P1 IMAD.WIDE.U32 R16, R17, 0x4, R6 ;  /* 0x0000000411101825 */ /* 0x000fe200078e0006 */
[----:B------:R-:W-:Y:S01]  /*09a0*/  @!P0 IADD3 R19, PT, PT, R2, UR4, RZ ;  /* 0x0000000402138c10 */ /* 0x000fe2000fffe0ff */
[----:B------:R-:W3:Y:S01]  /*09b0*/  @P1 LDG.E R6, desc[UR16][R6.64] ;  /* 0x0000001006061981 */ /* 0x000ee2000c1e1900 */
[----:B------:R-:W-:-:S02]  /*09c0*/  MOV R10, UR14 ;  /* 0x0000000e000a7c02 */ /* 0x000fc40008000f00 */
[----:B------:R-:W-:Y:S01]  /*09d0*/  MOV R11, UR15 ;  /* 0x0000000f000b7c02 */ /* 0x000fe20008000f00 */
[----:B------:R-:W-:Y:S01]  /*09e0*/  @!P0 IMAD.WIDE.U32 R8, R19, 0x4, R8 ;  /* 0x0000000413088825 */ /* 0x000fe200078e0008 */
[----:B------:R-:W2:Y:S03]  /*09f0*/  @P1 LDG.E R16, desc[UR16][R16.64] ;  /* 0x0000001010101981 */ /* 0x000ea6000c1e1900 */
[----:B------:R-:W-:Y:S01]  /*0a00*/  @!P0 IMAD.WIDE R10, R21, 0x4, R10 ;  /* 0x00000004150a8825 */ /* 0x000fe200078e020a */
[----:B------:R-:W2:Y:S04]  /*0a10*/  @P1 LDG.E R4, desc[UR16][R4.64+0x4] ;  /* 0x0000041004041981 */ /* 0x000ea8000c1e1900 */
[----:B------:R-:W4:Y:S04]  /*0a20*/  @!P0 LDG.E R9, desc[UR16][R8.64] ;  /* 0x0000001008098981 */ /* 0x000f28000c1e1900 */
[----:B------:R-:W4:Y:S01]  /*0a30*/  @!P0 LDG.E R10, desc[UR16][R10.64] ;  /* 0x000000100a0a8981 */ /* 0x000f22000c1e1900 */
[----:B---3--:R-:W-:-:S04]  /*0a40*/  @P1 FFMA R3, R3, R6, R12 ;  /* 0x0000000603031223 */ /* 0x008fc8000000000c */
[----:B--2---:R-:W-:-:S04]  /*0a50*/  @P1 FFMA R12, R4, R16, R3 ;  /* 0x00000010040c1223 */ /* 0x004fc80000000003 */
[----:B----4-:R-:W-:-:S07]  /*0a60*/  @!P0 FFMA R12, R9, R10, R12 ;  /* 0x0000000a090c8223 */ /* 0x010fce000000000c */
.L_x_0:
[----:B------:R-:W0:Y:S01]  /*0a70*/  LDC.64 R2, c[0x0][0x390] ;  /* 0x0000e400ff027b82 */ /* 0x000e220000000a00 */
[----:B------:R-:W-:-:S04]  /*0a80*/  IMAD R13, R0, UR18, R13 ;  /* 0x00000012000d7c24 */ /* 0x000fc8000f8e020d */
[----:B0-----:R-:W-:-:S05]  /*0a90*/  IMAD.WIDE R2, R13, 0x4, R2 ;  /* 0x000000040d027825 */ /* 0x001fca00078e0202 */
[----:B------:R-:W-:Y:S01]  /*0aa0*/  STG.E desc[UR16][R2.64], R12 ;  /* 0x0000000c02007986 */ /* 0x000fe2000c101910 */
[----:B------:R-:W-:Y:S05]  /*0ab0*/  EXIT ;  /* 0x000000000000794d */ /* 0x000fea0003800000 */
.L_x_4:
[----:B------:R-:W-:-:S00]  /*0ac0*/  BRA `(.L_x_4) ;  /* 0xfffffffc00fc7947 */ /* 0x000fc0000383ffff */
[----:B------:R-:W-:-:S00]  /*0ad0*/  NOP ;  /* 0x0000000000007918 */ /* 0x000fc00000000000 */
        /* <DEDUP_REMOVED lines=10> */
.L_x_5:


//--------------------- .nv.shared.reserved.0     --------------------------
	.section	.nv.shared.reserved.0,"aw",@nobits
	.weak		__nv_reservedSMEM_offset_0_alias
	.size		__nv_reservedSMEM_offset_0_alias, 0, 64
	.other		__nv_reservedSMEM_offset_0_alias,@"STO_CUDA_RESERVED_SHARED STV_DEFAULT"
__nv_reservedSMEM_offset_0_alias:
	.zero		0
	.zero		64


//--------------------- .nv.constant0._Z12MatrixKernelPfS_S_i --------------------------
	.section	.nv.constant0._Z12MatrixKernelPfS_S_i,"a",@progbits
	.sectionflags	@""
	.align	4
.nv.constant0._Z12MatrixKernelPfS_S_i:
	.zero		924


//--------------------- SYMBOLS --------------------------

	.type		.nv.reservedSmem.offset0,@object
	.size		.nv.reservedSmem.offset0,0x4
